	.headerflags	@"EF_CUDA_TEXMODE_UNIFIED EF_CUDA_64BIT_ADDRESS EF_CUDA_ACCELERATORS EF_CUDA_SM90 EF_CUDA_VIRTUAL_SM(EF_CUDA_SM90)"
	.elftype	@"ET_EXEC"


//--------------------- .nv.info                  --------------------------
	.section	.nv.info,"",@"SHT_CUDA_INFO"
	.align	4


	//----- nvinfo : EIATTR_REGCOUNT
	.align		4
        /*0000*/ 	.byte	0x04, 0x2f
        /*0002*/ 	.short	(.L_1 - .L_0)
	.align		4
.L_0:
        /*0004*/ 	.word	index@(triton_poi_fused_cat_0)
        /*0008*/ 	.word	0x0000000c


	//----- nvinfo : EIATTR_MIN_STACK_SIZE
	.align		4
.L_1:
        /*000c*/ 	.byte	0x04, 0x12
        /*000e*/ 	.short	(.L_3 - .L_2)
	.align		4
.L_2:
        /*0010*/ 	.word	index@(triton_poi_fused_cat_0)
        /*0014*/ 	.word	0x00000000


	//----- nvinfo : EIATTR_FRAME_SIZE
	.align		4
.L_3:
        /*0018*/ 	.byte	0x04, 0x11
        /*001a*/ 	.short	(.L_5 - .L_4)
	.align		4
.L_4:
        /*001c*/ 	.word	index@(triton_poi_fused_cat_0)
        /*0020*/ 	.word	0x00000000


	//----- nvinfo : EIATTR_MIN_STACK_SIZE
	.align		4
.L_5:
        /*0024*/ 	.byte	0x04, 0x12
        /*0026*/ 	.short	(.L_7 - .L_6)
	.align		4
.L_6:
        /*0028*/ 	.word	index@(triton_poi_fused_cat_0)
        /*002c*/ 	.word	0x00000000
.L_7:


//--------------------- .nv.info.triton_poi_fused_cat_0 --------------------------
	.section	.nv.info.triton_poi_fused_cat_0,"",@"SHT_CUDA_INFO"
	.sectionflags	@""
	.align	4


	//----- nvinfo : EIATTR_CUDA_API_VERSION
	.align		4
        /*0000*/ 	.byte	0x04, 0x37
        /*0002*/ 	.short	(.L_9 - .L_8)
.L_8:
        /*0004*/ 	.word	0x0000007c


	//----- nvinfo : EIATTR_KPARAM_INFO
	.align		4
.L_9:
        /*0008*/ 	.byte	0x04, 0x17
        /*000a*/ 	.short	(.L_11 - .L_10)
.L_10:
        /*000c*/ 	.word	0x00000000
        /*0010*/ 	.short	0x0002
        /*0012*/ 	.short	0x0010
        /*0014*/ 	.byte	0x00, 0xf0, 0x11, 0x00


	//----- nvinfo : EIATTR_KPARAM_INFO
	.align		4
.L_11:
        /*0018*/ 	.byte	0x04, 0x17
        /*001a*/ 	.short	(.L_13 - .L_12)
.L_12:
        /*001c*/ 	.word	0x00000000
        /*0020*/ 	.short	0x0001
        /*0022*/ 	.short	0x0008
        /*0024*/ 	.byte	0x00, 0xf4, 0x21, 0x00


	//----- nvinfo : EIATTR_KPARAM_INFO
	.align		4
.L_13:
        /*0028*/ 	.byte	0x04, 0x17
        /*002a*/ 	.short	(.L_15 - .L_14)
.L_14:
        /*002c*/ 	.word	0x00000000
        /*0030*/ 	.short	0x0000
        /*0032*/ 	.short	0x0000
        /*0034*/ 	.byte	0x00, 0xf4, 0x21, 0x00


	//----- nvinfo : EIATTR_SPARSE_MMA_MASK
	.align		4
.L_15:
        /*0038*/ 	.byte	0x03, 0x50
        /*003a*/ 	.short	0x0000


	//----- nvinfo : EIATTR_MAXREG_COUNT
	.align		4
        /*003c*/ 	.byte	0x03, 0x1b
        /*003e*/ 	.short	0x00ff


	//----- nvinfo : EIATTR_EXIT_INSTR_OFFSETS
	.align		4
        /*0040*/ 	.byte	0x04, 0x1c
        /*0042*/ 	.short	(.L_17 - .L_16)


	//   ....[0]....
.L_16:
        /*0044*/ 	.word	0x00000190


	//   ....[1]....
        /*0048*/ 	.word	0x000001b0


	//----- nvinfo : EIATTR_REQNTID
	.align		4
.L_17:
        /*004c*/ 	.byte	0x04, 0x10
        /*004e*/ 	.short	(.L_19 - .L_18)
.L_18:
        /*0050*/ 	.word	0x00000080
        /*0054*/ 	.word	0x00000001
        /*0058*/ 	.word	0x00000001


	//----- nvinfo : EIATTR_CRS_STACK_SIZE
	.align		4
.L_19:
        /*005c*/ 	.byte	0x04, 0x1e
        /*005e*/ 	.short	(.L_21 - .L_20)
.L_20:
        /*0060*/ 	.word	0x00000000


	//----- nvinfo : EIATTR_CBANK_PARAM_SIZE
	.align		4
.L_21:
        /*0064*/ 	.byte	0x03, 0x19
        /*0066*/ 	.short	0x0014


	//----- nvinfo : EIATTR_PARAM_CBANK
	.align		4
        /*0068*/ 	.byte	0x04, 0x0a
        /*006a*/ 	.short	(.L_23 - .L_22)
	.align		4
.L_22:
        /*006c*/ 	.word	index@(.nv.constant0.triton_poi_fused_cat_0)
        /*0070*/ 	.short	0x0210
        /*0072*/ 	.short	0x0014


	//----- nvinfo : EIATTR_SW_WAR
	.align		4
.L_23:
        /*0074*/ 	.byte	0x04, 0x36
        /*0076*/ 	.short	(.L_25 - .L_24)
.L_24:
        /*0078*/ 	.word	0x00000008
.L_25:


//--------------------- .nv.callgraph             --------------------------
	.section	.nv.callgraph,"",@"SHT_CUDA_CALLGRAPH"
	.align	4
	.sectionentsize	8
	.align		4
        /*0000*/ 	.word	0x00000000
	.align		4
        /*0004*/ 	.word	0xffffffff
	.align		4
        /*0008*/ 	.word	0x00000000
	.align		4
        /*000c*/ 	.word	0xfffffffe
	.align		4
        /*0010*/ 	.word	0x00000000
	.align		4
        /*0014*/ 	.word	0xfffffffd
	.align		4
        /*0018*/ 	.word	0x00000000
	.align		4
        /*001c*/ 	.word	0xfffffffc


//--------------------- .text.triton_poi_fused_cat_0 --------------------------
	.section	.text.triton_poi_fused_cat_0,"ax",@progbits
	.align	128
        .global         triton_poi_fused_cat_0
        .type           triton_poi_fused_cat_0,@function
        .size           triton_poi_fused_cat_0,(.L_x_3 - triton_poi_fused_cat_0)
        .other          triton_poi_fused_cat_0,@"STO_CUDA_ENTRY STV_DEFAULT"
triton_poi_fused_cat_0:
.text.triton_poi_fused_cat_0:
[----:B------:R-:W0:Y:S02]  /*0000*/  LDC R1, c[0x0][0x28] ;  /* 0x00000a00ff017b82 */ /* 0x000e240000000800 */
[----:B------:R-:W1:Y:S01]  /*0010*/  S2R R0, SR_TID.X ;  /* 0x0000000000007919 */ /* 0x000e620000002100 */
[----:B------:R-:W2:Y:S01]  /*0020*/  LDC.64 R4, c[0x0][0x218] ;  /* 0x00008600ff047b82 */ /* 0x000ea20000000a00 */
[----:B------:R-:W-:Y:S01]  /*0030*/  ULDC.64 UR4, c[0x0][0x208] ;  /* 0x0000820000047ab9 */ /* 0x000fe20000000a00 */
[----:B------:R-:W-:Y:S01]  /*0040*/  BSSY B0, `(.L_x_0) ;  /* 0x0000014000007945 */ /* 0x000fe20003800000 */
[----:B------:R-:W3:Y:S05]  /*0050*/  S2R R7, SR_CTAID.X ;  /* 0x0000000000077919 */ /* 0x000eea0000002500 */
[----:B------:R-:W4:Y:S01]  /*0060*/  LDC.64 R2, c[0x0][0x210] ;  /* 0x00008400ff027b82 */ /* 0x000f220000000a00 */
[----:B-1----:R-:W-:-:S02]  /*0070*/  LOP3.LUT R0, R0, 0x7f, RZ, 0xc0, !PT ;  /* 0x0000007f00007812 */ /* 0x002fc400078ec0ff */
[----:B---3--:R-:W-:-:S03]  /*0080*/  SHF.R.S32.HI R6, RZ, 0x18, R7 ;  /* 0x00000018ff067819 */ /* 0x008fc60000011407 */
[----:B------:R-:W-:Y:S01]  /*0090*/  IMAD R7, R7, 0x80, R0 ;  /* 0x0000008007077824 */ /* 0x000fe200078e0200 */
[----:B------:R-:W-:-:S03]  /*00a0*/  SGXT R0, R6, 0x1 ;  /* 0x000000010600781a */ /* 0x000fc60000000200 */
[C---:B------:R-:W-:Y:S01]  /*00b0*/  IMAD.HI R6, R7.reuse, 0x2aaaaaab, RZ ;  /* 0x2aaaaaab07067827 */ /* 0x040fe200078e02ff */
[C---:B------:R-:W-:Y:S02]  /*00c0*/  ISETP.GE.AND P0, PT, R7.reuse, 0x300, PT ;  /* 0x000003000700780c */ /* 0x040fe40003f06270 */
[----:B------:R-:W-:Y:S01]  /*00d0*/  LEA.HI R0, R0, R7, RZ, 0x6 ;  /* 0x0000000700007211 */ /* 0x000fe200078f30ff */
[----:B--2---:R-:W-:Y:S01]  /*00e0*/  IMAD.WIDE R4, R7, 0x4, R4 ;  /* 0x0000000407047825 */ /* 0x004fe200078e0204 */
[----:B------:R-:W-:Y:S02]  /*00f0*/  SHF.R.U32.HI R9, RZ, 0x1f, R6 ;  /* 0x0000001fff097819 */ /* 0x000fe40000011606 */
[----:B------:R-:W-:Y:S02]  /*0100*/  LOP3.LUT R0, R0, 0xffffffc0, RZ, 0xc0, !PT ;  /* 0xffffffc000007812 */ /* 0x000fe400078ec0ff */
[----:B------:R-:W-:-:S03]  /*0110*/  LEA.HI R9, R6, R9, RZ, 0x1b ;  /* 0x0000000906097211 */ /* 0x000fc600078fd8ff */
[----:B------:R-:W-:Y:S02]  /*0120*/  IMAD.IADD R0, R7, 0x1, -R0 ;  /* 0x0000000107007824 */ /* 0x000fe400078e0a00 */
[----:B------:R-:W-:Y:S02]  /*0130*/  IMAD.MOV.U32 R7, RZ, RZ, RZ ;  /* 0x000000ffff077224 */ /* 0x000fe400078e00ff */
[----:B------:R-:W-:-:S04]  /*0140*/  IMAD R9, R9, 0x40, R0 ;  /* 0x0000004009097824 */ /* 0x000fc800078e0200 */
[----:B----4-:R-:W-:Y:S01]  /*0150*/  IMAD.WIDE R2, R9, 0x4, R2 ;  /* 0x0000000409027825 */ /* 0x010fe200078e0202 */
[----:B------:R-:W-:Y:S06]  /*0160*/  @P0 BRA `(.L_x_1) ;  /* 0x0000000000040947 */ /* 0x000fec0003800000 */
[----:B------:R1:W5:Y:S02]  /*0170*/  LDG.E.EL R7, desc[UR4][R2.64] ;  /* 0x0000000402077981 */ /* 0x000364000c2e1900 */
.L_x_1:
[----:B------:R-:W-:Y:S05]  /*0180*/  BSYNC B0 ;  /* 0x0000000000007941 */ /* 0x000fea0003800000 */
.L_x_0:
[----:B------:R-:W-:Y:S05]  /*0190*/  @P0 EXIT ;  /* 0x000000000000094d */ /* 0x000fea0003800000 */
[----:B-----5:R-:W-:Y:S01]  /*01a0*/  STG.E desc[UR4][R4.64], R7 ;  /* 0x0000000704007986 */ /* 0x020fe2000c101904 */
[----:B------:R-:W-:Y:S05]  /*01b0*/  EXIT ;  /* 0x000000000000794d */ /* 0x000fea0003800000 */
.L_x_2:
[----:B------:R-:W-:-:S00]  /*01c0*/  BRA `(.L_x_2) ;  /* 0xfffffffc00fc7947 */ /* 0x000fc0000383ffff */
[----:B------:R-:W-:-:S00]  /*01d0*/  NOP ;  /* 0x0000000000007918 */ /* 0x000fc00000000000 */
        /* <DEDUP_REMOVED lines=10> */
.L_x_3:


//--------------------- .nv.constant0.triton_poi_fused_cat_0 --------------------------
	.section	.nv.constant0.triton_poi_fused_cat_0,"a",@progbits
	.sectionflags	@""
	.align	4
.nv.constant0.triton_poi_fused_cat_0:
	.zero		548
